	.headerflags	@"EF_CUDA_TEXMODE_UNIFIED EF_CUDA_64BIT_ADDRESS EF_CUDA_ACCELERATORS EF_CUDA_SM90 EF_CUDA_VIRTUAL_SM(EF_CUDA_SM90)"
	.elftype	@"ET_EXEC"


//--------------------- .nv.info                  --------------------------
	.section	.nv.info,"",@"SHT_CUDA_INFO"
	.align	4


	//----- nvinfo : EIATTR_REGCOUNT
	.align		4
        /*0000*/ 	.byte	0x04, 0x2f
        /*0002*/ 	.short	(.L_1 - .L_0)
	.align		4
.L_0:
        /*0004*/ 	.word	index@(triton_poi_fused_clone_24)
        /*0008*/ 	.word	0x0000001c


	//----- nvinfo : EIATTR_MIN_STACK_SIZE
	.align		4
.L_1:
        /*000c*/ 	.byte	0x04, 0x12
        /*000e*/ 	.short	(.L_3 - .L_2)
	.align		4
.L_2:
        /*0010*/ 	.word	index@(triton_poi_fused_clone_24)
        /*0014*/ 	.word	0x00000000


	//----- nvinfo : EIATTR_FRAME_SIZE
	.align		4
.L_3:
        /*0018*/ 	.byte	0x04, 0x11
        /*001a*/ 	.short	(.L_5 - .L_4)
	.align		4
.L_4:
        /*001c*/ 	.word	index@(triton_poi_fused_clone_24)
        /*0020*/ 	.word	0x00000000


	//----- nvinfo : EIATTR_MIN_STACK_SIZE
	.align		4
.L_5:
        /*0024*/ 	.byte	0x04, 0x12
        /*0026*/ 	.short	(.L_7 - .L_6)
	.align		4
.L_6:
        /*0028*/ 	.word	index@(triton_poi_fused_clone_24)
        /*002c*/ 	.word	0x00000000
.L_7:


//--------------------- .nv.info.triton_poi_fused_clone_24 --------------------------
	.section	.nv.info.triton_poi_fused_clone_24,"",@"SHT_CUDA_INFO"
	.sectionflags	@""
	.align	4


	//----- nvinfo : EIATTR_CUDA_API_VERSION
	.align		4
        /*0000*/ 	.byte	0x04, 0x37
        /*0002*/ 	.short	(.L_9 - .L_8)
.L_8:
        /*0004*/ 	.word	0x0000007c


	//----- nvinfo : EIATTR_KPARAM_INFO
	.align		4
.L_9:
        /*0008*/ 	.byte	0x04, 0x17
        /*000a*/ 	.short	(.L_11 - .L_10)
.L_10:
        /*000c*/ 	.word	0x00000000
        /*0010*/ 	.short	0x0003
        /*0012*/ 	.short	0x0014
        /*0014*/ 	.byte	0x00, 0xf0, 0x11, 0x00


	//----- nvinfo : EIATTR_KPARAM_INFO
	.align		4
.L_11:
        /*0018*/ 	.byte	0x04, 0x17
        /*001a*/ 	.short	(.L_13 - .L_12)
.L_12:
        /*001c*/ 	.word	0x00000000
        /*0020*/ 	.short	0x0002
        /*0022*/ 	.short	0x0010
        /*0024*/ 	.byte	0x00, 0xf0, 0x11, 0x00


	//----- nvinfo : EIATTR_KPARAM_INFO
	.align		4
.L_13:
        /*0028*/ 	.byte	0x04, 0x17
        /*002a*/ 	.short	(.L_15 - .L_14)
.L_14:
        /*002c*/ 	.word	0x00000000
        /*0030*/ 	.short	0x0001
        /*0032*/ 	.short	0x0008
        /*0034*/ 	.byte	0x00, 0xf4, 0x21, 0x00


	//----- nvinfo : EIATTR_KPARAM_INFO
	.align		4
.L_15:
        /*0038*/ 	.byte	0x04, 0x17
        /*003a*/ 	.short	(.L_17 - .L_16)
.L_16:
        /*003c*/ 	.word	0x00000000
        /*0040*/ 	.short	0x0000
        /*0042*/ 	.short	0x0000
        /*0044*/ 	.byte	0x00, 0xf4, 0x21, 0x00


	//----- nvinfo : EIATTR_SPARSE_MMA_MASK
	.align		4
.L_17:
        /*0048*/ 	.byte	0x03, 0x50
        /*004a*/ 	.short	0x0000


	//----- nvinfo : EIATTR_MAXREG_COUNT
	.align		4
        /*004c*/ 	.byte	0x03, 0x1b
        /*004e*/ 	.short	0x00ff


	//----- nvinfo : EIATTR_EXIT_INSTR_OFFSETS
	.align		4
        /*0050*/ 	.byte	0x04, 0x1c
        /*0052*/ 	.short	(.L_19 - .L_18)


	//   ....[0]....
.L_18:
        /*0054*/ 	.word	0x00000710


	//   ....[1]....
        /*0058*/ 	.word	0x00000760


	//----- nvinfo : EIATTR_REQNTID
	.align		4
.L_19:
        /*005c*/ 	.byte	0x04, 0x10
        /*005e*/ 	.short	(.L_21 - .L_20)
.L_20:
        /*0060*/ 	.word	0x00000080
        /*0064*/ 	.word	0x00000001
        /*0068*/ 	.word	0x00000001


	//----- nvinfo : EIATTR_CBANK_PARAM_SIZE
	.align		4
.L_21:
        /*006c*/ 	.byte	0x03, 0x19
        /*006e*/ 	.short	0x0018


	//----- nvinfo : EIATTR_PARAM_CBANK
	.align		4
        /*0070*/ 	.byte	0x04, 0x0a
        /*0072*/ 	.short	(.L_23 - .L_22)
	.align		4
.L_22:
        /*0074*/ 	.word	index@(.nv.constant0.triton_poi_fused_clone_24)
        /*0078*/ 	.short	0x0210
        /*007a*/ 	.short	0x0018


	//----- nvinfo : EIATTR_SW_WAR
	.align		4
.L_23:
        /*007c*/ 	.byte	0x04, 0x36
        /*007e*/ 	.short	(.L_25 - .L_24)
.L_24:
        /*0080*/ 	.word	0x00000008
.L_25:


//--------------------- .nv.callgraph             --------------------------
	.section	.nv.callgraph,"",@"SHT_CUDA_CALLGRAPH"
	.align	4
	.sectionentsize	8
	.align		4
        /*0000*/ 	.word	0x00000000
	.align		4
        /*0004*/ 	.word	0xffffffff
	.align		4
        /*0008*/ 	.word	0x00000000
	.align		4
        /*000c*/ 	.word	0xfffffffe
	.align		4
        /*0010*/ 	.word	0x00000000
	.align		4
        /*0014*/ 	.word	0xfffffffd
	.align		4
        /*0018*/ 	.word	0x00000000
	.align		4
        /*001c*/ 	.word	0xfffffffc


//--------------------- .text.triton_poi_fused_clone_24 --------------------------
	.section	.text.triton_poi_fused_clone_24,"ax",@progbits
	.sectionflags	@"SHF_BARRIERS=1"
	.align	128
        .global         triton_poi_fused_clone_24
        .type           triton_poi_fused_clone_24,@function
        .size           triton_poi_fused_clone_24,(.L_x_1 - triton_poi_fused_clone_24)
        .other          triton_poi_fused_clone_24,@"STO_CUDA_ENTRY STV_DEFAULT"
triton_poi_fused_clone_24:
.text.triton_poi_fused_clone_24:
[----:B------:R-:W0:Y:S01]  /*0000*/  LDC R1, c[0x0][0x28] ;  /* 0x00000a00ff017b82 */ /* 0x000e220000000800 */
[----:B------:R-:W1:Y:S01]  /*0010*/  S2R R0, SR_CTAID.X ;  /* 0x0000000000007919 */ /* 0x000e620000002500 */
[----:B------:R-:W-:-:S06]  /*0020*/  IMAD.MOV.U32 R2, RZ, RZ, RZ ;  /* 0x000000ffff027224 */ /* 0x000fcc00078e00ff */
[----:B------:R-:W2:Y:S01]  /*0030*/  LDC.64 R16, c[0x0][0x210] ;  /* 0x00008400ff107b82 */ /* 0x000ea20000000a00 */
[----:B------:R-:W-:Y:S01]  /*0040*/  CS2R R18, SRZ ;  /* 0x0000000000127805 */ /* 0x000fe2000001ff00 */
[----:B------:R-:W3:Y:S01]  /*0050*/  S2R R15, SR_TID.X ;  /* 0x00000000000f7919 */ /* 0x000ee20000002100 */
[----:B------:R-:W-:Y:S01]  /*0060*/  ULDC.64 UR6, c[0x0][0x208] ;  /* 0x0000820000067ab9 */ /* 0x000fe20000000a00 */
[----:B------:R-:W4:Y:S01]  /*0070*/  S2R R14, SR_CTAID.Y ;  /* 0x00000000000e7919 */ /* 0x000f220000002600 */
[----:B-1----:R-:W-:Y:S01]  /*0080*/  IMAD.SHL.U32 R0, R0, 0x20, RZ ;  /* 0x0000002000007824 */ /* 0x002fe200078e00ff */
[----:B---3--:R-:W-:-:S04]  /*0090*/  SHF.R.U32.HI R6, RZ, 0x5, R15 ;  /* 0x00000005ff067819 */ /* 0x008fc8000001160f */
[----:B------:R-:W-:Y:S01]  /*00a0*/  LOP3.LUT R3, R0, 0x1f, R15, 0xf8, !PT ;  /* 0x0000001f00037812 */ /* 0x000fe200078ef80f */
[----:B----4-:R-:W-:-:S03]  /*00b0*/  IMAD.SHL.U32 R14, R14, 0x20, RZ ;  /* 0x000000200e0e7824 */ /* 0x010fc600078e00ff */
[C---:B------:R-:W-:Y:S01]  /*00c0*/  ISETP.GE.AND P0, PT, R3.reuse, 0x31, PT ;  /* 0x000000310300780c */ /* 0x040fe20003f06270 */
[----:B------:R-:W-:-:S05]  /*00d0*/  IMAD.HI R2, R3, -0x6db6db6d, R2 ;  /* 0x9249249303027827 */ /* 0x000fca00078e0202 */
[----:B------:R-:W-:-:S04]  /*00e0*/  SHF.R.U32.HI R5, RZ, 0x1f, R2 ;  /* 0x0000001fff057819 */ /* 0x000fc80000011602 */
[----:B------:R-:W-:-:S05]  /*00f0*/  LEA.HI.SX32 R5, R2, R5, 0x1e ;  /* 0x0000000502057211 */ /* 0x000fca00078ff2ff */
[----:B------:R-:W-:-:S04]  /*0100*/  IMAD R2, R5, -0x7, R3 ;  /* 0xfffffff905027824 */ /* 0x000fc800078e0203 */
[----:B------:R-:W-:Y:S01]  /*0110*/  IMAD R4, R5, 0x9, R2 ;  /* 0x0000000905047824 */ /* 0x000fe200078e0202 */
[----:B------:R-:W-:-:S03]  /*0120*/  SGXT.U32 R5, R6, 0x2 ;  /* 0x000000020605781a */ /* 0x000fc60000000000 */
[----:B------:R-:W-:Y:S01]  /*0130*/  VIADD R3, R4, 0xa ;  /* 0x0000000a04037836 */ /* 0x000fe20000000000 */
[----:B------:R-:W-:Y:S02]  /*0140*/  LOP3.LUT R2, R14, R5, RZ, 0xfc, !PT ;  /* 0x000000050e027212 */ /* 0x000fe400078efcff */
[----:B------:R-:W-:Y:S02]  /*0150*/  LOP3.LUT R4, R14, 0x4, R5, 0xfe, !PT ;  /* 0x000000040e047812 */ /* 0x000fe400078efe05 */
[C---:B------:R-:W-:Y:S01]  /*0160*/  ISETP.LT.AND P1, PT, R2.reuse, 0xa00, !P0 ;  /* 0x00000a000200780c */ /* 0x040fe20004721270 */
[----:B------:R-:W-:Y:S01]  /*0170*/  IMAD R7, R2, 0x51, R3 ;  /* 0x0000005102077824 */ /* 0x000fe200078e0203 */
[----:B------:R-:W-:Y:S02]  /*0180*/  ISETP.LT.AND P2, PT, R4, 0xa00, !P0 ;  /* 0x00000a000400780c */ /* 0x000fe40004741270 */
[----:B------:R-:W-:Y:S01]  /*0190*/  LOP3.LUT R2, R14, 0x8, R5, 0xfe, !PT ;  /* 0x000000080e027812 */ /* 0x000fe200078efe05 */
[----:B------:R-:W-:Y:S01]  /*01a0*/  VIADD R3, R7, 0x144 ;  /* 0x0000014407037836 */ /* 0x000fe20000000000 */
[----:B------:R-:W-:-:S02]  /*01b0*/  LOP3.LUT R4, R14, 0xc, R5, 0xfe, !PT ;  /* 0x0000000c0e047812 */ /* 0x000fc400078efe05 */
[----:B------:R-:W-:Y:S02]  /*01c0*/  LOP3.LUT R6, R14, 0x10, R5, 0xfe, !PT ;  /* 0x000000100e067812 */ /* 0x000fe400078efe05 */
[----:B------:R-:W-:Y:S01]  /*01d0*/  ISETP.LT.AND P6, PT, R2, 0xa00, !P0 ;  /* 0x00000a000200780c */ /* 0x000fe200047c1270 */
[----:B--2---:R-:W-:Y:S01]  /*01e0*/  IMAD.WIDE R2, R3, 0x4, R16 ;  /* 0x0000000403027825 */ /* 0x004fe200078e0210 */
[----:B------:R-:W-:Y:S02]  /*01f0*/  ISETP.LT.AND P5, PT, R4, 0xa00, !P0 ;  /* 0x00000a000400780c */ /* 0x000fe400047a1270 */
[----:B------:R-:W-:Y:S02]  /*0200*/  ISETP.LT.AND P4, PT, R6, 0xa00, !P0 ;  /* 0x00000a000600780c */ /* 0x000fe40004781270 */
[----:B------:R-:W-:Y:S01]  /*0210*/  LOP3.LUT R4, R14, 0x14, R5, 0xfe, !PT ;  /* 0x000000140e047812 */ /* 0x000fe200078efe05 */
[----:B------:R1:W2:Y:S01]  /*0220*/  @P2 LDG.E.EL R18, desc[UR6][R2.64] ;  /* 0x0000000602122981 */ /* 0x0002a2000c2e1900 */
[----:B------:R-:W-:-:S02]  /*0230*/  LOP3.LUT R6, R14, 0x18, R5, 0xfe, !PT ;  /* 0x000000180e067812 */ /* 0x000fc400078efe05 */
[----:B------:R-:W-:Y:S02]  /*0240*/  LOP3.LUT R5, R14, 0x1c, R5, 0xfe, !PT ;  /* 0x0000001c0e057812 */ /* 0x000fe400078efe05 */
[----:B------:R-:W-:Y:S02]  /*0250*/  ISETP.LT.AND P3, PT, R4, 0xa00, !P0 ;  /* 0x00000a000400780c */ /* 0x000fe40004761270 */
[----:B------:R-:W-:Y:S02]  /*0260*/  ISETP.LT.AND P2, PT, R6, 0xa00, !P0 ;  /* 0x00000a000600780c */ /* 0x000fe40004741270 */
[----:B------:R-:W-:Y:S01]  /*0270*/  ISETP.LT.AND P0, PT, R5, 0xa00, !P0 ;  /* 0x00000a000500780c */ /* 0x000fe20004701270 */
[C---:B------:R-:W-:Y:S02]  /*0280*/  VIADD R5, R7.reuse, 0x654 ;  /* 0x0000065407057836 */ /* 0x040fe40000000000 */
[C---:B------:R-:W-:Y:S02]  /*0290*/  VIADD R13, R7.reuse, 0x288 ;  /* 0x00000288070d7836 */ /* 0x040fe40000000000 */
[----:B------:R-:W-:-:S02]  /*02a0*/  VIADD R11, R7, 0x3cc ;  /* 0x000003cc070b7836 */ /* 0x000fc40000000000 */
[C---:B------:R-:W-:Y:S02]  /*02b0*/  VIADD R9, R7.reuse, 0x510 ;  /* 0x0000051007097836 */ /* 0x040fe40000000000 */
[C---:B------:R-:W-:Y:S02]  /*02c0*/  VIADD R21, R7.reuse, 0x798 ;  /* 0x0000079807157836 */ /* 0x040fe40000000000 */
[----:B------:R-:W-:Y:S02]  /*02d0*/  VIADD R23, R7, 0x8dc ;  /* 0x000008dc07177836 */ /* 0x000fe40000000000 */
[----:B-1----:R-:W-:Y:S01]  /*02e0*/  IMAD.WIDE R2, R5, 0x4, R16 ;  /* 0x0000000405027825 */ /* 0x002fe200078e0210 */
[----:B------:R-:W-:-:S03]  /*02f0*/  CS2R R24, SRZ ;  /* 0x0000000000187805 */ /* 0x000fc6000001ff00 */
[----:B------:R-:W-:-:S04]  /*0300*/  IMAD.WIDE R6, R7, 0x4, R16 ;  /* 0x0000000407067825 */ /* 0x000fc800078e0210 */
[--C-:B------:R-:W-:Y:S01]  /*0310*/  IMAD.WIDE R12, R13, 0x4, R16.reuse ;  /* 0x000000040d0c7825 */ /* 0x100fe200078e0210 */
[----:B------:R-:W3:Y:S03]  /*0320*/  @P1 LDG.E.EL R24, desc[UR6][R6.64] ;  /* 0x0000000606181981 */ /* 0x000ee6000c2e1900 */
[--C-:B------:R-:W-:Y:S01]  /*0330*/  IMAD.WIDE R10, R11, 0x4, R16.reuse ;  /* 0x000000040b0a7825 */ /* 0x100fe200078e0210 */
[----:B------:R1:W4:Y:S03]  /*0340*/  @P6 LDG.E.EL R19, desc[UR6][R12.64] ;  /* 0x000000060c136981 */ /* 0x000326000c2e1900 */
[----:B------:R-:W-:-:S04]  /*0350*/  IMAD.WIDE R8, R9, 0x4, R16 ;  /* 0x0000000409087825 */ /* 0x000fc800078e0210 */
[----:B------:R-:W-:Y:S01]  /*0360*/  IMAD.WIDE R4, R21, 0x4, R16 ;  /* 0x0000000415047825 */ /* 0x000fe200078e0210 */
[----:B------:R-:W-:-:S03]  /*0370*/  CS2R R20, SRZ ;  /* 0x0000000000147805 */ /* 0x000fc6000001ff00 */
[----:B------:R-:W-:Y:S01]  /*0380*/  IMAD.WIDE R16, R23, 0x4, R16 ;  /* 0x0000000417107825 */ /* 0x000fe200078e0210 */
[----:B------:R-:W-:Y:S02]  /*0390*/  CS2R R22, SRZ ;  /* 0x0000000000167805 */ /* 0x000fe4000001ff00 */
[----:B------:R-:W5:Y:S04]  /*03a0*/  @P5 LDG.E.EL R20, desc[UR6][R10.64] ;  /* 0x000000060a145981 */ /* 0x000f68000c2e1900 */
[----:B------:R1:W5:Y:S04]  /*03b0*/  @P4 LDG.E.EL R21, desc[UR6][R8.64] ;  /* 0x0000000608154981 */ /* 0x000368000c2e1900 */
[----:B------:R1:W5:Y:S04]  /*03c0*/  @P3 LDG.E.EL R22, desc[UR6][R2.64] ;  /* 0x0000000602163981 */ /* 0x000368000c2e1900 */
[----:B------:R1:W5:Y:S04]  /*03d0*/  @P2 LDG.E.EL R23, desc[UR6][R4.64] ;  /* 0x0000000604172981 */ /* 0x000368000c2e1900 */
[----:B------:R-:W5:Y:S01]  /*03e0*/  @P0 LDG.E.EL R25, desc[UR6][R16.64] ;  /* 0x0000000610190981 */ /* 0x000f62000c2e1900 */
[----:B-1----:R-:W1:Y:S01]  /*03f0*/  S2R R13, SR_TID.X ;  /* 0x00000000000d7919 */ /* 0x002e620000002100 */
[----:B------:R-:W1:Y:S01]  /*0400*/  S2UR UR5, SR_CgaCtaId ;  /* 0x00000000000579c3 */ /* 0x000e620000008800 */
[----:B------:R-:W-:-:S02]  /*0410*/  UMOV UR4, 0x400 ;  /* 0x0000040000047882 */ /* 0x000fc40000000000 */
[----:B-1----:R-:W-:Y:S01]  /*0420*/  UPRMT UR4, UR5, 0x654, UR4 ;  /* 0x0000065405047896 */ /* 0x002fe20008000004 */
[----:B0-----:R-:W-:Y:S01]  /*0430*/  IMAD.SHL.U32 R8, R13, 0x20, RZ ;  /* 0x000000200d087824 */ /* 0x001fe200078e00ff */
[----:B------:R-:W-:-:S04]  /*0440*/  SHF.R.U32.HI R10, RZ, 0x5, R13 ;  /* 0x00000005ff0a7819 */ /* 0x000fc8000001160d */
[----:B------:R-:W-:Y:S02]  /*0450*/  SGXT.U32 R3, R10, 0x2 ;  /* 0x000000020a03781a */ /* 0x000fe40000000000 */
[----:B------:R-:W-:-:S04]  /*0460*/  LOP3.LUT R8, R8, 0x3e0, RZ, 0xc0, !PT ;  /* 0x000003e008087812 */ /* 0x000fc800078ec0ff */
[C---:B------:R-:W-:Y:S02]  /*0470*/  LOP3.LUT R2, R8.reuse, R3, RZ, 0xfc, !PT ;  /* 0x0000000308027212 */ /* 0x040fe400078efcff */
[----:B------:R-:W-:-:S05]  /*0480*/  LEA.HI R3, R8, UR4, RZ, 0x1f ;  /* 0x0000000408037c11 */ /* 0x000fca000f8ff8ff */
[----:B------:R-:W-:Y:S02]  /*0490*/  IMAD R12, R2, 0x4, R3 ;  /* 0x00000004020c7824 */ /* 0x000fe400078e0203 */
[C---:B------:R-:W-:Y:S02]  /*04a0*/  IMAD.SHL.U32 R2, R13.reuse, 0x2, RZ ;  /* 0x000000020d027824 */ /* 0x040fe400078e00ff */
[----:B------:R-:W-:-:S03]  /*04b0*/  IMAD.SHL.U32 R8, R13, 0x4, RZ ;  /* 0x000000040d087824 */ /* 0x000fc600078e00ff */
[----:B------:R-:W-:Y:S02]  /*04c0*/  LOP3.LUT R2, R2, 0xf0, RZ, 0xc0, !PT ;  /* 0x000000f002027812 */ /* 0x000fe400078ec0ff */
[----:B------:R-:W-:-:S03]  /*04d0*/  LOP3.LUT R8, R8, 0x1fc, RZ, 0xc0, !PT ;  /* 0x000001fc08087812 */ /* 0x000fc600078ec0ff */
[----:B------:R-:W-:-:S04]  /*04e0*/  VIADD R3, R2, UR4 ;  /* 0x0000000402037c36 */ /* 0x000fc80008000000 */
[----:B------:R-:W-:Y:S02]  /*04f0*/  IMAD R4, R8, 0x4, R3 ;  /* 0x0000000408047824 */ /* 0x000fe400078e0203 */
[----:B------:R-:W-:-:S05]  /*0500*/  IMAD.SHL.U32 R3, R15, 0x4, RZ ;  /* 0x000000040f037824 */ /* 0x000fca00078e00ff */
[----:B------:R-:W-:Y:S02]  /*0510*/  LOP3.LUT R14, R14, 0x1c, R3, 0xf8, !PT ;  /* 0x0000001c0e0e7812 */ /* 0x000fe400078ef803 */
[----:B------:R-:W-:Y:S01]  /*0520*/  SHF.R.U32.HI R15, RZ, 0x3, R15 ;  /* 0x00000003ff0f7819 */ /* 0x000fe2000001160f */
[----:B------:R-:W0:Y:S02]  /*0530*/  LDC.64 R2, c[0x0][0x218] ;  /* 0x00008600ff027b82 */ /* 0x000e240000000a00 */
[----:B------:R-:W-:-:S05]  /*0540*/  IMAD.HI R9, R14, 0x66666667, RZ ;  /* 0x666666670e097827 */ /* 0x000fca00078e02ff */
[----:B------:R-:W-:-:S04]  /*0550*/  SHF.R.U32.HI R10, RZ, 0x1f, R9 ;  /* 0x0000001fff0a7819 */ /* 0x000fc80000011609 */
[----:B------:R-:W-:Y:S02]  /*0560*/  LEA.HI.SX32 R11, R9, R10, 0x18 ;  /* 0x0000000a090b7211 */ /* 0x000fe400078fc2ff */
[----:B------:R-:W-:-:S04]  /*0570*/  SGXT.U32 R9, R15, 0x4 ;  /* 0x000000040f09781a */ /* 0x000fc80000000000 */
[----:B------:R-:W-:Y:S01]  /*0580*/  LOP3.LUT R9, R0, R9, RZ, 0xfc, !PT ;  /* 0x0000000900097212 */ /* 0x000fe200078efcff */
[C---:B------:R-:W-:Y:S01]  /*0590*/  IMAD R0, R11.reuse, -0x280, R14 ;  /* 0xfffffd800b007824 */ /* 0x040fe200078e020e */
[----:B------:R-:W-:Y:S02]  /*05a0*/  LOP3.LUT R10, R8, 0x200, RZ, 0xfc, !PT ;  /* 0x00000200080a7812 */ /* 0x000fe400078efcff */
[----:B------:R-:W-:Y:S01]  /*05b0*/  ISETP.GE.AND P0, PT, R14, 0xa00, PT ;  /* 0x00000a000e00780c */ /* 0x000fe20003f06270 */
[----:B------:R-:W-:Y:S01]  /*05c0*/  IMAD R0, R11, 0x7a80, R0 ;  /* 0x00007a800b007824 */ /* 0x000fe200078e0200 */
[C---:B------:R-:W-:Y:S02]  /*05d0*/  LOP3.LUT R11, R9.reuse, 0x10, RZ, 0xfc, !PT ;  /* 0x00000010090b7812 */ /* 0x040fe400078efcff */
[----:B------:R-:W-:Y:S02]  /*05e0*/  SHF.R.U32.HI R10, RZ, 0x1, R10 ;  /* 0x00000001ff0a7819 */ /* 0x000fe4000001160a */
[----:B------:R-:W-:-:S02]  /*05f0*/  ISETP.LT.AND P1, PT, R9, 0x31, !P0 ;  /* 0x000000310900780c */ /* 0x000fc40004721270 */
[----:B------:R-:W-:Y:S02]  /*0600*/  ISETP.LT.AND P0, PT, R11, 0x31, !P0 ;  /* 0x000000310b00780c */ /* 0x000fe40004701270 */
[----:B------:R-:W-:Y:S01]  /*0610*/  LOP3.LUT R10, R10, 0x1f0, RZ, 0xc0, !PT ;  /* 0x000001f00a0a7812 */ /* 0x000fe200078ec0ff */
[----:B------:R-:W-:-:S04]  /*0620*/  IMAD R9, R9, 0x280, R0 ;  /* 0x0000028009097824 */ /* 0x000fc800078e0200 */
[----:B------:R-:W-:Y:S02]  /*0630*/  VIADD R13, R10, UR4 ;  /* 0x000000040a0d7c36 */ /* 0x000fe40008000000 */
[----:B0-----:R-:W-:-:S04]  /*0640*/  IMAD.WIDE R10, R9, 0x4, R2 ;  /* 0x00000004090a7825 */ /* 0x001fc800078e0202 */
[----:B------:R-:W-:Y:S01]  /*0650*/  IMAD R13, R8, 0x4, R13 ;  /* 0x00000004080d7824 */ /* 0x000fe200078e020d */
[----:B--2---:R-:W-:Y:S04]  /*0660*/  STS [R12+0x10], R18 ;  /* 0x000010120c007388 */ /* 0x004fe80000000800 */
[----:B---3--:R-:W-:Y:S04]  /*0670*/  STS [R12], R24 ;  /* 0x000000180c007388 */ /* 0x008fe80000000800 */
[----:B----4-:R-:W-:Y:S04]  /*0680*/  STS [R12+0x20], R19 ;  /* 0x000020130c007388 */ /* 0x010fe80000000800 */
[----:B-----5:R-:W-:Y:S04]  /*0690*/  STS [R12+0x30], R20 ;  /* 0x000030140c007388 */ /* 0x020fe80000000800 */
[----:B------:R-:W-:Y:S04]  /*06a0*/  STS [R12+0x40], R21 ;  /* 0x000040150c007388 */ /* 0x000fe80000000800 */
[----:B------:R-:W-:Y:S04]  /*06b0*/  STS [R12+0x50], R22 ;  /* 0x000050160c007388 */ /* 0x000fe80000000800 */
[----:B------:R-:W-:Y:S04]  /*06c0*/  STS [R12+0x60], R23 ;  /* 0x000060170c007388 */ /* 0x000fe80000000800 */
[----:B------:R-:W-:Y:S01]  /*06d0*/  STS [R12+0x70], R25 ;  /* 0x000070190c007388 */ /* 0x000fe20000000800 */
[----:B------:R-:W-:Y:S06]  /*06e0*/  BAR.SYNC.DEFER_BLOCKING 0x0 ;  /* 0x0000000000007b1d */ /* 0x000fec0000010000 */
[----:B------:R-:W0:Y:S04]  /*06f0*/  LDS.128 R4, [R4] ;  /* 0x0000000004047984 */ /* 0x000e280000000c00 */
[----:B0-----:R0:W-:Y:S02]  /*0700*/  @P1 STG.E.128 desc[UR6][R10.64], R4 ;  /* 0x000000040a001986 */ /* 0x0011e4000c101d06 */
[----:B0-----:R-:W-:Y:S05]  /*0710*/  @!P0 EXIT ;  /* 0x000000000000894d */ /* 0x001fea0003800000 */
[----:B------:R-:W0:Y:S01]  /*0720*/  LDS.128 R12, [R13+0x800] ;  /* 0x000800000d0c7984 */ /* 0x000e220000000c00 */
[----:B------:R-:W-:-:S04]  /*0730*/  VIADD R9, R9, 0x2800 ;  /* 0x0000280009097836 */ /* 0x000fc80000000000 */
[----:B------:R-:W-:-:S05]  /*0740*/  IMAD.WIDE R2, R9, 0x4, R2 ;  /* 0x0000000409027825 */ /* 0x000fca00078e0202 */
[----:B0-----:R-:W-:Y:S01]  /*0750*/  STG.E.128 desc[UR6][R2.64], R12 ;  /* 0x0000000c02007986 */ /* 0x001fe2000c101d06 */
[----:B------:R-:W-:Y:S05]  /*0760*/  EXIT ;  /* 0x000000000000794d */ /* 0x000fea0003800000 */
.L_x_0:
[----:B------:R-:W-:-:S00]  /*0770*/  BRA `(.L_x_0) ;  /* 0xfffffffc00fc7947 */ /* 0x000fc0000383ffff */
[----:B------:R-:W-:-:S00]  /*0780*/  NOP ;  /* 0x0000000000007918 */ /* 0x000fc00000000000 */
[----:B------:R-:W-:-:S00]  /*0790*/  NOP ;  /* 0x0000000000007918 */ /* 0x000fc00000000000 */
[----:B------:R-:W-:-:S00]  /*07a0*/  NOP ;  /* 0x0000000000007918 */ /* 0x000fc00000000000 */
[----:B------:R-:W-:-:S00]  /*07b0*/  NOP ;  /* 0x0000000000007918 */ /* 0x000fc00000000000 */
[----:B------:R-:W-:-:S00]  /*07c0*/  NOP ;  /* 0x0000000000007918 */ /* 0x000fc00000000000 */
[----:B------:R-:W-:-:S00]  /*07d0*/  NOP ;  /* 0x0000000000007918 */ /* 0x000fc00000000000 */
[----:B------:R-:W-:-:S00]  /*07e0*/  NOP ;  /* 0x0000000000007918 */ /* 0x000fc00000000000 */
[----:B------:R-:W-:-:S00]  /*07f0*/  NOP ;  /* 0x0000000000007918 */ /* 0x000fc00000000000 */
.L_x_1:


//--------------------- .nv.shared.triton_poi_fused_clone_24 --------------------------
	.section	.nv.shared.triton_poi_fused_clone_24,"aw",@nobits
	.sectionflags	@""
	.align	16
	.zero		1024


//--------------------- .nv.constant0.triton_poi_fused_clone_24 --------------------------
	.section	.nv.constant0.triton_poi_fused_clone_24,"a",@progbits
	.sectionflags	@""
	.align	4
.nv.constant0.triton_poi_fused_clone_24:
	.zero		552
